//
// Generated by NVIDIA NVVM Compiler
//
// Compiler Build ID: CL-36424714
// Cuda compilation tools, release 13.0, V13.0.88
// Based on NVVM 20.0.0
//

.version 9.0
.target sm_100
.address_size 64

	// .globl	vectoraddKernel

.visible .entry vectoraddKernel(
	.param .u32 vectoraddKernel_param_0,
	.param .u64 .ptr .align 1 vectoraddKernel_param_1,
	.param .u64 .ptr .align 1 vectoraddKernel_param_2,
	.param .u64 .ptr .align 1 vectoraddKernel_param_3
)
{
	.reg .pred 	%p<3>;
	.reg .b32 	%r<9>;
	.reg .b32 	%f<4>;
	.reg .b64 	%rd<11>;

	ld.param.u32 	%r4, [vectoraddKernel_param_0];
	ld.param.u64 	%rd1, [vectoraddKernel_param_1];
	ld.param.u64 	%rd2, [vectoraddKernel_param_2];
	ld.param.u64 	%rd3, [vectoraddKernel_param_3];
	mov.u32 	%r5, %tid.y;
	mov.u32 	%r6, %tid.x;
	min.s32 	%r1, %r4, 1024;
	min.s32 	%r7, %r4, 32;
	mad.lo.s32 	%r2, %r7, %r5, %r6;
	setp.ge.s32 	%p1, %r2, %r1;
	@%p1 bra 	$L__BB0_3;
	mov.u32 	%r8, %ctaid.x;
	mad.lo.s32 	%r3, %r1, %r8, %r2;
	setp.ge.s32 	%p2, %r3, %r4;
	@%p2 bra 	$L__BB0_3;
	cvta.to.global.u64 	%rd4, %rd2;
	mul.wide.s32 	%rd5, %r3, 4;
	add.s64 	%rd6, %rd4, %rd5;
	ld.global.f32 	%f1, [%rd6];
	cvta.to.global.u64 	%rd7, %rd3;
	add.s64 	%rd8, %rd7, %rd5;
	ld.global.f32 	%f2, [%rd8];
	add.f32 	%f3, %f1, %f2;
	cvta.to.global.u64 	%rd9, %rd1;
	add.s64 	%rd10, %rd9, %rd5;
	st.global.f32 	[%rd10], %f3;
$L__BB0_3:
	ret;

}


// ===== COMPILED SASS (sm_100) =====

	.target	sm_100

	.elftype	@"ET_EXEC"


//--------------------- .note.nv.tkinfo           --------------------------
	.section	.note.nv.tkinfo,"",@"SHT_NOTE"
	.sectionflags	@"SHF_NOTE_NV_TKINFO"
	.tkinfo
        /*0018*/ 	.word	0x00000002
        /*0030*/ 	.string	""
        /*0030*/ 	.string	"ptxas"
        /*0030*/ 	.string	"Cuda compilation tools, release 13.0, V13.0.88"
        /*0030*/ 	.string	"Build cuda_13.0.r13.0/compiler.36424714_0"
        /*0030*/ 	.string	"-arch sm_100 -m 64 "



//--------------------- .note.nv.cuinfo           --------------------------
	.section	.note.nv.cuinfo,"",@"SHT_NOTE"
	.sectionflags	@"SHF_NOTE_NV_CUINFO"
        /*0018*/ 	.short	0x0002
        /*001a*/ 	.short	0x0064
        /*001c*/ 	.short	0x0082
	.zero		2


//--------------------- .nv.info                  --------------------------
	.section	.nv.info,"",@"SHT_CUDA_INFO"
	.align	4


	//----- nvinfo : EIATTR_REGCOUNT
	.align		4
        /*0000*/ 	.byte	0x04, 0x2f
        /*0002*/ 	.short	(.L_1 - .L_0)
	.align		4
.L_0:
        /*0004*/ 	.word	index@(vectoraddKernel)
        /*0008*/ 	.word	0x0000000c


	//----- nvinfo : EIATTR_FRAME_SIZE
	.align		4
.L_1:
        /*000c*/ 	.byte	0x04, 0x11
        /*000e*/ 	.short	(.L_3 - .L_2)
	.align		4
.L_2:
        /*0010*/ 	.word	index@(vectoraddKernel)
        /*0014*/ 	.word	0x00000000


	//----- nvinfo : EIATTR_MIN_STACK_SIZE
	.align		4
.L_3:
        /*0018*/ 	.byte	0x04, 0x12
        /*001a*/ 	.short	(.L_5 - .L_4)
	.align		4
.L_4:
        /*001c*/ 	.word	index@(vectoraddKernel)
        /*0020*/ 	.word	0x00000000
.L_5:


//--------------------- .nv.compat                --------------------------
	.section	.nv.compat,"",@"SHT_CUDA_COMPAT_INFO"
	.align	4
        /*0000*/ 	.byte	0x02, 0x09, 0x00, 0x00, 0x02, 0x02, 0x01, 0x00, 0x02, 0x05, 0x05, 0x00, 0x03, 0x07, 0x01, 0x01
        /*0010*/ 	.byte	0x02, 0x03, 0x00, 0x00, 0x02, 0x06, 0x01, 0x00, 0x04, 0x0b, 0x08, 0x00, 0x09, 0x00, 0x00, 0x00
        /*0020*/ 	.byte	0x00, 0x00, 0x00, 0x00


//--------------------- .nv.info.vectoraddKernel  --------------------------
	.section	.nv.info.vectoraddKernel,"",@"SHT_CUDA_INFO"
	.sectionflags	@""
	.align	4


	//----- nvinfo : EIATTR_CUDA_API_VERSION
	.align		4
        /*0000*/ 	.byte	0x04, 0x37
        /*0002*/ 	.short	(.L_7 - .L_6)
.L_6:
        /*0004*/ 	.word	0x00000082


	//----- nvinfo : EIATTR_KPARAM_INFO
	.align		4
.L_7:
        /*0008*/ 	.byte	0x04, 0x17
        /*000a*/ 	.short	(.L_9 - .L_8)
.L_8:
        /*000c*/ 	.word	0x00000000
        /*0010*/ 	.short	0x0003
        /*0012*/ 	.short	0x0018
        /*0014*/ 	.byte	0x00, 0xf5, 0x21, 0x00


	//----- nvinfo : EIATTR_KPARAM_INFO
	.align		4
.L_9:
        /*0018*/ 	.byte	0x04, 0x17
        /*001a*/ 	.short	(.L_11 - .L_10)
.L_10:
        /*001c*/ 	.word	0x00000000
        /*0020*/ 	.short	0x0002
        /*0022*/ 	.short	0x0010
        /*0024*/ 	.byte	0x00, 0xf5, 0x21, 0x00


	//----- nvinfo : EIATTR_KPARAM_INFO
	.align		4
.L_11:
        /*0028*/ 	.byte	0x04, 0x17
        /*002a*/ 	.short	(.L_13 - .L_12)
.L_12:
        /*002c*/ 	.word	0x00000000
        /*0030*/ 	.short	0x0001
        /*0032*/ 	.short	0x0008
        /*0034*/ 	.byte	0x00, 0xf5, 0x21, 0x00


	//----- nvinfo : EIATTR_KPARAM_INFO
	.align		4
.L_13:
        /*0038*/ 	.byte	0x04, 0x17
        /*003a*/ 	.short	(.L_15 - .L_14)
.L_14:
        /*003c*/ 	.word	0x00000000
        /*0040*/ 	.short	0x0000
        /*0042*/ 	.short	0x0000
        /*0044*/ 	.byte	0x00, 0xf0, 0x11, 0x00


	//----- nvinfo : EIATTR_SPARSE_MMA_MASK
	.align		4
.L_15:
        /*0048*/ 	.byte	0x03, 0x50
        /*004a*/ 	.short	0x0000


	//----- nvinfo : EIATTR_MAXREG_COUNT
	.align		4
        /*004c*/ 	.byte	0x03, 0x1b
        /*004e*/ 	.short	0x00ff


	//----- nvinfo : EIATTR_MERCURY_ISA_VERSION
	.align		4
        /*0050*/ 	.byte	0x03, 0x5f
        /*0052*/ 	.short	0x0101


	//----- nvinfo : EIATTR_VRC_CTA_INIT_COUNT
	.align		4
        /*0054*/ 	.byte	0x02, 0x4a
	.zero		1
	.zero		1


	//----- nvinfo : EIATTR_EXIT_INSTR_OFFSETS
	.align		4
        /*0058*/ 	.byte	0x04, 0x1c
        /*005a*/ 	.short	(.L_17 - .L_16)


	//   ....[0]....
.L_16:
        /*005c*/ 	.word	0x000000a0


	//   ....[1]....
        /*0060*/ 	.word	0x000000e0


	//   ....[2]....
        /*0064*/ 	.word	0x000001a0


	//----- nvinfo : EIATTR_CBANK_PARAM_SIZE
	.align		4
.L_17:
        /*0068*/ 	.byte	0x03, 0x19
        /*006a*/ 	.short	0x0020


	//----- nvinfo : EIATTR_PARAM_CBANK
	.align		4
        /*006c*/ 	.byte	0x04, 0x0a
        /*006e*/ 	.short	(.L_19 - .L_18)
	.align		4
.L_18:
        /*0070*/ 	.word	index@(.nv.constant0.vectoraddKernel)
        /*0074*/ 	.short	0x0380
        /*0076*/ 	.short	0x0020


	//----- nvinfo : EIATTR_SW_WAR
	.align		4
.L_19:
        /*0078*/ 	.byte	0x04, 0x36
        /*007a*/ 	.short	(.L_21 - .L_20)
.L_20:
        /*007c*/ 	.word	0x00000008
.L_21:


//--------------------- .nv.callgraph             --------------------------
	.section	.nv.callgraph,"",@"SHT_CUDA_CALLGRAPH"
	.align	4
	.sectionentsize	8
	.align		4
        /*0000*/ 	.word	0x00000000
	.align		4
        /*0004*/ 	.word	0xffffffff
	.align		4
        /*0008*/ 	.word	0x00000000
	.align		4
        /*000c*/ 	.word	0xfffffffe
	.align		4
        /*0010*/ 	.word	0x00000000
	.align		4
        /*0014*/ 	.word	0xfffffffd
	.align		4
        /*0018*/ 	.word	0x00000000
	.align		4
        /*001c*/ 	.word	0xfffffffc


//--------------------- .text.vectoraddKernel     --------------------------
	.section	.text.vectoraddKernel,"ax",@progbits
	.align	128
        .global         vectoraddKernel
        .type           vectoraddKernel,@function
        .size           vectoraddKernel,(.L_x_1 - vectoraddKernel)
        .other          vectoraddKernel,@"STO_CUDA_ENTRY STV_DEFAULT"
vectoraddKernel:
.text.vectoraddKernel:
[----:B------:R-:W-:Y:S01]  /*0000*/  LDC R1, c[0x0][0x37c] ;  /* 0x0000df00ff017b82 */ /* 0x000fe20000000800 */
[----:B------:R-:W0:Y:S01]  /*0010*/  S2R R0, SR_TID.Y ;  /* 0x0000000000007919 */ /* 0x000e220000002200 */
[----:B------:R-:W1:Y:S01]  /*0020*/  LDCU UR6, c[0x0][0x380] ;  /* 0x00007000ff0677ac */ /* 0x000e620008000800 */
[----:B------:R-:W0:Y:S01]  /*0030*/  S2R R3, SR_TID.X ;  /* 0x0000000000037919 */ /* 0x000e220000002100 */
[----:B-1----:R-:W-:-:S04]  /*0040*/  UISETP.LT.AND UP0, UPT, UR6, 0x20, UPT ;  /* 0x000000200600788c */ /* 0x002fc8000bf01270 */
[----:B------:R-:W-:Y:S02]  /*0050*/  USEL UR5, UR6, 0x20, UP0 ;  /* 0x0000002006057887 */ /* 0x000fe40008000000 */
[----:B------:R-:W-:-:S04]  /*0060*/  UISETP.LT.AND UP0, UPT, UR6, 0x400, UPT ;  /* 0x000004000600788c */ /* 0x000fc8000bf01270 */
[----:B------:R-:W-:Y:S01]  /*0070*/  USEL UR4, UR6, 0x400, UP0 ;  /* 0x0000040006047887 */ /* 0x000fe20008000000 */
[----:B0-----:R-:W-:-:S05]  /*0080*/  IMAD R0, R0, UR5, R3 ;  /* 0x0000000500007c24 */ /* 0x001fca000f8e0203 */
[----:B------:R-:W-:-:S13]  /*0090*/  ISETP.GE.AND P0, PT, R0, UR4, PT ;  /* 0x0000000400007c0c */ /* 0x000fda000bf06270 */
[----:B------:R-:W-:Y:S05]  /*00a0*/  @P0 EXIT ;  /* 0x000000000000094d */ /* 0x000fea0003800000 */
[----:B------:R-:W0:Y:S02]  /*00b0*/  S2R R9, SR_CTAID.X ;  /* 0x0000000000097919 */ /* 0x000e240000002500 */
[----:B0-----:R-:W-:-:S05]  /*00c0*/  IMAD R9, R9, UR4, R0 ;  /* 0x0000000409097c24 */ /* 0x001fca000f8e0200 */
[----:B------:R-:W-:-:S13]  /*00d0*/  ISETP.GE.AND P0, PT, R9, UR6, PT ;  /* 0x0000000609007c0c */ /* 0x000fda000bf06270 */
[----:B------:R-:W-:Y:S05]  /*00e0*/  @P0 EXIT ;  /* 0x000000000000094d */ /* 0x000fea0003800000 */
[----:B------:R-:W0:Y:S01]  /*00f0*/  LDC.64 R2, c[0x0][0x390] ;  /* 0x0000e400ff027b82 */ /* 0x000e220000000a00 */
[----:B------:R-:W1:Y:S07]  /*0100*/  LDCU.64 UR4, c[0x0][0x358] ;  /* 0x00006b00ff0477ac */ /* 0x000e6e0008000a00 */
[----:B------:R-:W2:Y:S08]  /*0110*/  LDC.64 R4, c[0x0][0x398] ;  /* 0x0000e600ff047b82 */ /* 0x000eb00000000a00 */
[----:B------:R-:W3:Y:S01]  /*0120*/  LDC.64 R6, c[0x0][0x388] ;  /* 0x0000e200ff067b82 */ /* 0x000ee20000000a00 */
[----:B0-----:R-:W-:-:S06]  /*0130*/  IMAD.WIDE R2, R9, 0x4, R2 ;  /* 0x0000000409027825 */ /* 0x001fcc00078e0202 */
[----:B-1----:R-:W4:Y:S01]  /*0140*/  LDG.E R2, desc[UR4][R2.64] ;  /* 0x0000000402027981 */ /* 0x002f22000c1e1900 */
[----:B--2---:R-:W-:-:S06]  /*0150*/  IMAD.WIDE R4, R9, 0x4, R4 ;  /* 0x0000000409047825 */ /* 0x004fcc00078e0204 */
[----:B------:R-:W4:Y:S01]  /*0160*/  LDG.E R5, desc[UR4][R4.64] ;  /* 0x0000000404057981 */ /* 0x000f22000c1e1900 */
[----:B---3--:R-:W-:-:S04]  /*0170*/  IMAD.WIDE R6, R9, 0x4, R6 ;  /* 0x0000000409067825 */ /* 0x008fc800078e0206 */
[----:B----4-:R-:W-:-:S05]  /*0180*/  FADD R9, R2, R5 ;  /* 0x0000000502097221 */ /* 0x010fca0000000000 */
[----:B------:R-:W-:Y:S01]  /*0190*/  STG.E desc[UR4][R6.64], R9 ;  /* 0x0000000906007986 */ /* 0x000fe2000c101904 */
[----:B------:R-:W-:Y:S05]  /*01a0*/  EXIT ;  /* 0x000000000000794d */ /* 0x000fea0003800000 */
.L_x_0:
[----:B------:R-:W-:-:S00]  /*01b0*/  BRA `(.L_x_0) ;  /* 0xfffffffc00fc7947 */ /* 0x000fc0000383ffff */
[----:B------:R-:W-:-:S00]  /*01c0*/  NOP ;  /* 0x0000000000007918 */ /* 0x000fc00000000000 */
        /* <DEDUP_REMOVED lines=11> */
.L_x_1:


//--------------------- .nv.shared.reserved.0     --------------------------
	.section	.nv.shared.reserved.0,"aw",@nobits
	.weak		__nv_reservedSMEM_offset_0_alias
	.size		__nv_reservedSMEM_offset_0_alias, 0, 64
	.other		__nv_reservedSMEM_offset_0_alias,@"STO_CUDA_RESERVED_SHARED STV_DEFAULT"
__nv_reservedSMEM_offset_0_alias:
	.zero		0
	.zero		64


//--------------------- .nv.constant0.vectoraddKernel --------------------------
	.section	.nv.constant0.vectoraddKernel,"a",@progbits
	.sectionflags	@""
	.align	4
.nv.constant0.vectoraddKernel:
	.zero		928


//--------------------- SYMBOLS --------------------------

	.type		.nv.reservedSmem.offset0,@object
	.size		.nv.reservedSmem.offset0,0x4
